//
// Generated by NVIDIA NVVM Compiler
//
// Compiler Build ID: CL-36424714
// Cuda compilation tools, release 13.0, V13.0.88
// Based on NVVM 20.0.0
//

.version 9.0
.target sm_100
.address_size 64

	// .globl	_Z12block_reducePKfPfi
.extern .shared .align 16 .b8 smem[];

.visible .entry _Z12block_reducePKfPfi(
	.param .u64 .ptr .align 1 _Z12block_reducePKfPfi_param_0,
	.param .u64 .ptr .align 1 _Z12block_reducePKfPfi_param_1,
	.param .u32 _Z12block_reducePKfPfi_param_2
)
{
	.reg .pred 	%p<16>;
	.reg .b32 	%r<39>;
	.reg .b32 	%f<30>;
	.reg .b64 	%rd<9>;

	ld.param.u64 	%rd2, [_Z12block_reducePKfPfi_param_0];
	ld.param.u64 	%rd3, [_Z12block_reducePKfPfi_param_1];
	ld.param.u32 	%r8, [_Z12block_reducePKfPfi_param_2];
	mov.u32 	%r1, %ctaid.x;
	mov.u32 	%r2, %ntid.x;
	mov.u32 	%r3, %tid.x;
	mad.lo.s32 	%r38, %r1, %r2, %r3;
	setp.ge.s32 	%p1, %r38, %r8;
	mov.f32 	%f29, 0f00000000;
	@%p1 bra 	$L__BB0_3;
	mov.u32 	%r9, %nctaid.x;
	mul.lo.s32 	%r5, %r9, %r2;
	cvta.to.global.u64 	%rd1, %rd2;
	mov.f32 	%f29, 0f00000000;
$L__BB0_2:
	mul.wide.s32 	%rd4, %r38, 4;
	add.s64 	%rd5, %rd1, %rd4;
	ld.global.nc.f32 	%f8, [%rd5];
	add.f32 	%f29, %f29, %f8;
	add.s32 	%r38, %r38, %r5;
	setp.lt.s32 	%p2, %r38, %r8;
	@%p2 bra 	$L__BB0_2;
$L__BB0_3:
	mov.b32 	%r10, %f29;
	shfl.sync.down.b32	%r11|%p3, %r10, 16, 31, -1;
	mov.b32 	%f9, %r11;
	add.f32 	%f10, %f29, %f9;
	mov.b32 	%r12, %f10;
	shfl.sync.down.b32	%r13|%p4, %r12, 8, 31, -1;
	mov.b32 	%f11, %r13;
	add.f32 	%f12, %f10, %f11;
	mov.b32 	%r14, %f12;
	shfl.sync.down.b32	%r15|%p5, %r14, 4, 31, -1;
	mov.b32 	%f13, %r15;
	add.f32 	%f14, %f12, %f13;
	mov.b32 	%r16, %f14;
	shfl.sync.down.b32	%r17|%p6, %r16, 2, 31, -1;
	mov.b32 	%f15, %r17;
	add.f32 	%f16, %f14, %f15;
	mov.b32 	%r18, %f16;
	shfl.sync.down.b32	%r19|%p7, %r18, 1, 31, -1;
	mov.b32 	%f17, %r19;
	add.f32 	%f4, %f16, %f17;
	and.b32  	%r20, %r3, 31;
	setp.ne.s32 	%p8, %r20, 0;
	@%p8 bra 	$L__BB0_5;
	shr.u32 	%r21, %r3, 3;
	mov.u32 	%r22, smem;
	add.s32 	%r23, %r22, %r21;
	st.shared.f32 	[%r23], %f4;
$L__BB0_5:
	bar.sync 	0;
	shr.u32 	%r24, %r2, 5;
	setp.ge.u32 	%p9, %r3, %r24;
	@%p9 bra 	$L__BB0_8;
	shl.b32 	%r25, %r3, 2;
	mov.u32 	%r26, smem;
	add.s32 	%r27, %r26, %r25;
	ld.shared.f32 	%f18, [%r27];
	mov.b32 	%r28, %f18;
	shfl.sync.down.b32	%r29|%p10, %r28, 16, 31, -1;
	mov.b32 	%f19, %r29;
	add.f32 	%f20, %f18, %f19;
	mov.b32 	%r30, %f20;
	shfl.sync.down.b32	%r31|%p11, %r30, 8, 31, -1;
	mov.b32 	%f21, %r31;
	add.f32 	%f22, %f20, %f21;
	mov.b32 	%r32, %f22;
	shfl.sync.down.b32	%r33|%p12, %r32, 4, 31, -1;
	mov.b32 	%f23, %r33;
	add.f32 	%f24, %f22, %f23;
	mov.b32 	%r34, %f24;
	shfl.sync.down.b32	%r35|%p13, %r34, 2, 31, -1;
	mov.b32 	%f25, %r35;
	add.f32 	%f26, %f24, %f25;
	mov.b32 	%r36, %f26;
	shfl.sync.down.b32	%r37|%p14, %r36, 1, 31, -1;
	mov.b32 	%f27, %r37;
	add.f32 	%f5, %f26, %f27;
	setp.ne.s32 	%p15, %r3, 0;
	@%p15 bra 	$L__BB0_8;
	cvta.to.global.u64 	%rd6, %rd3;
	mul.wide.u32 	%rd7, %r1, 4;
	add.s64 	%rd8, %rd6, %rd7;
	st.global.f32 	[%rd8], %f5;
$L__BB0_8:
	ret;

}


// ===== COMPILED SASS (sm_100) =====

	.target	sm_100

	.elftype	@"ET_EXEC"


//--------------------- .note.nv.tkinfo           --------------------------
	.section	.note.nv.tkinfo,"",@"SHT_NOTE"
	.sectionflags	@"SHF_NOTE_NV_TKINFO"
	.tkinfo
        /*0018*/ 	.word	0x00000002
        /*0030*/ 	.string	""
        /*0030*/ 	.string	"ptxas"
        /*0030*/ 	.string	"Cuda compilation tools, release 13.0, V13.0.88"
        /*0030*/ 	.string	"Build cuda_13.0.r13.0/compiler.36424714_0"
        /*0030*/ 	.string	"-arch sm_100 -m 64 "



//--------------------- .note.nv.cuinfo           --------------------------
	.section	.note.nv.cuinfo,"",@"SHT_NOTE"
	.sectionflags	@"SHF_NOTE_NV_CUINFO"
        /*0018*/ 	.short	0x0002
        /*001a*/ 	.short	0x0064
        /*001c*/ 	.short	0x0082
	.zero		2


//--------------------- .nv.info                  --------------------------
	.section	.nv.info,"",@"SHT_CUDA_INFO"
	.align	4


	//----- nvinfo : EIATTR_REGCOUNT
	.align		4
        /*0000*/ 	.byte	0x04, 0x2f
        /*0002*/ 	.short	(.L_1 - .L_0)
	.align		4
.L_0:
        /*0004*/ 	.word	index@(_Z12block_reducePKfPfi)
        /*0008*/ 	.word	0x0000000e


	//----- nvinfo : EIATTR_FRAME_SIZE
	.align		4
.L_1:
        /*000c*/ 	.byte	0x04, 0x11
        /*000e*/ 	.short	(.L_3 - .L_2)
	.align		4
.L_2:
        /*0010*/ 	.word	index@(_Z12block_reducePKfPfi)
        /*0014*/ 	.word	0x00000000


	//----- nvinfo : EIATTR_MIN_STACK_SIZE
	.align		4
.L_3:
        /*0018*/ 	.byte	0x04, 0x12
        /*001a*/ 	.short	(.L_5 - .L_4)
	.align		4
.L_4:
        /*001c*/ 	.word	index@(_Z12block_reducePKfPfi)
        /*0020*/ 	.word	0x00000000
.L_5:


//--------------------- .nv.compat                --------------------------
	.section	.nv.compat,"",@"SHT_CUDA_COMPAT_INFO"
	.align	4
        /*0000*/ 	.byte	0x02, 0x09, 0x00, 0x00, 0x02, 0x02, 0x01, 0x00, 0x02, 0x05, 0x05, 0x00, 0x03, 0x07, 0x01, 0x01
        /*0010*/ 	.byte	0x02, 0x03, 0x00, 0x00, 0x02, 0x06, 0x01, 0x00, 0x04, 0x0b, 0x08, 0x00, 0x09, 0x00, 0x00, 0x00
        /*0020*/ 	.byte	0x00, 0x00, 0x00, 0x00


//--------------------- .nv.info._Z12block_reducePKfPfi --------------------------
	.section	.nv.info._Z12block_reducePKfPfi,"",@"SHT_CUDA_INFO"
	.sectionflags	@""
	.align	4


	//----- nvinfo : EIATTR_CUDA_API_VERSION
	.align		4
        /*0000*/ 	.byte	0x04, 0x37
        /*0002*/ 	.short	(.L_7 - .L_6)
.L_6:
        /*0004*/ 	.word	0x00000082


	//----- nvinfo : EIATTR_KPARAM_INFO
	.align		4
.L_7:
        /*0008*/ 	.byte	0x04, 0x17
        /*000a*/ 	.short	(.L_9 - .L_8)
.L_8:
        /*000c*/ 	.word	0x00000000
        /*0010*/ 	.short	0x0002
        /*0012*/ 	.short	0x0010
        /*0014*/ 	.byte	0x00, 0xf0, 0x11, 0x00


	//----- nvinfo : EIATTR_KPARAM_INFO
	.align		4
.L_9:
        /*0018*/ 	.byte	0x04, 0x17
        /*001a*/ 	.short	(.L_11 - .L_10)
.L_10:
        /*001c*/ 	.word	0x00000000
        /*0020*/ 	.short	0x0001
        /*0022*/ 	.short	0x0008
        /*0024*/ 	.byte	0x00, 0xf5, 0x21, 0x00


	//----- nvinfo : EIATTR_KPARAM_INFO
	.align		4
.L_11:
        /*0028*/ 	.byte	0x04, 0x17
        /*002a*/ 	.short	(.L_13 - .L_12)
.L_12:
        /*002c*/ 	.word	0x00000000
        /*0030*/ 	.short	0x0000
        /*0032*/ 	.short	0x0000
        /*0034*/ 	.byte	0x00, 0xf5, 0x21, 0x00


	//----- nvinfo : EIATTR_SPARSE_MMA_MASK
	.align		4
.L_13:
        /*0038*/ 	.byte	0x03, 0x50
        /*003a*/ 	.short	0x0000


	//----- nvinfo : EIATTR_MAXREG_COUNT
	.align		4
        /*003c*/ 	.byte	0x03, 0x1b
        /*003e*/ 	.short	0x00ff


	//----- nvinfo : EIATTR_NUM_BARRIERS
	.align		4
        /*0040*/ 	.byte	0x02, 0x4c
        /*0042*/ 	.byte	0x01
	.zero		1


	//----- nvinfo : EIATTR_MERCURY_ISA_VERSION
	.align		4
        /*0044*/ 	.byte	0x03, 0x5f
        /*0046*/ 	.short	0x0101


	//----- nvinfo : EIATTR_COOP_GROUP_MASK_REGIDS
	.align		4
        /*0048*/ 	.byte	0x04, 0x29
        /*004a*/ 	.short	(.L_15 - .L_14)


	//   ....[0]....
.L_14:
        /*004c*/ 	.word	0xffffffff


	//   ....[1]....
        /*0050*/ 	.word	0xffffffff


	//   ....[2]....
        /*0054*/ 	.word	0xffffffff


	//   ....[3]....
        /*0058*/ 	.word	0xffffffff


	//   ....[4]....
        /*005c*/ 	.word	0xffffffff


	//   ....[5]....
        /*0060*/ 	.word	0xffffffff


	//   ....[6]....
        /*0064*/ 	.word	0xffffffff


	//   ....[7]....
        /*0068*/ 	.word	0xffffffff


	//   ....[8]....
        /*006c*/ 	.word	0xffffffff


	//   ....[9]....
        /*0070*/ 	.word	0xffffffff


	//----- nvinfo : EIATTR_COOP_GROUP_INSTR_OFFSETS
	.align		4
.L_15:
        /*0074*/ 	.byte	0x04, 0x28
        /*0076*/ 	.short	(.L_17 - .L_16)


	//   ....[0]....
.L_16:
        /*0078*/ 	.word	0x00000160


	//   ....[1]....
        /*007c*/ 	.word	0x000001d0


	//   ....[2]....
        /*0080*/ 	.word	0x00000210


	//   ....[3]....
        /*0084*/ 	.word	0x00000230


	//   ....[4]....
        /*0088*/ 	.word	0x00000250


	//   ....[5]....
        /*008c*/ 	.word	0x00000300


	//   ....[6]....
        /*0090*/ 	.word	0x00000320


	//   ....[7]....
        /*0094*/ 	.word	0x00000340


	//   ....[8]....
        /*0098*/ 	.word	0x00000360


	//   ....[9]....
        /*009c*/ 	.word	0x00000380


	//----- nvinfo : EIATTR_VRC_CTA_INIT_COUNT
	.align		4
.L_17:
        /*00a0*/ 	.byte	0x02, 0x4a
	.zero		1
	.zero		1


	//----- nvinfo : EIATTR_EXIT_INSTR_OFFSETS
	.align		4
        /*00a4*/ 	.byte	0x04, 0x1c
        /*00a6*/ 	.short	(.L_19 - .L_18)


	//   ....[0]....
.L_18:
        /*00a8*/ 	.word	0x00000290


	//   ....[1]....
        /*00ac*/ 	.word	0x00000390


	//   ....[2]....
        /*00b0*/ 	.word	0x000003e0


	//----- nvinfo : EIATTR_CRS_STACK_SIZE
	.align		4
.L_19:
        /*00b4*/ 	.byte	0x04, 0x1e
        /*00b6*/ 	.short	(.L_21 - .L_20)
.L_20:
        /*00b8*/ 	.word	0x00000000


	//----- nvinfo : EIATTR_CBANK_PARAM_SIZE
	.align		4
.L_21:
        /*00bc*/ 	.byte	0x03, 0x19
        /*00be*/ 	.short	0x0014


	//----- nvinfo : EIATTR_PARAM_CBANK
	.align		4
        /*00c0*/ 	.byte	0x04, 0x0a
        /*00c2*/ 	.short	(.L_23 - .L_22)
	.align		4
.L_22:
        /*00c4*/ 	.word	index@(.nv.constant0._Z12block_reducePKfPfi)
        /*00c8*/ 	.short	0x0380
        /*00ca*/ 	.short	0x0014


	//----- nvinfo : EIATTR_SW_WAR
	.align		4
.L_23:
        /*00cc*/ 	.byte	0x04, 0x36
        /*00ce*/ 	.short	(.L_25 - .L_24)
.L_24:
        /*00d0*/ 	.word	0x00000008
.L_25:


//--------------------- .nv.callgraph             --------------------------
	.section	.nv.callgraph,"",@"SHT_CUDA_CALLGRAPH"
	.align	4
	.sectionentsize	8
	.align		4
        /*0000*/ 	.word	0x00000000
	.align		4
        /*0004*/ 	.word	0xffffffff
	.align		4
        /*0008*/ 	.word	0x00000000
	.align		4
        /*000c*/ 	.word	0xfffffffe
	.align		4
        /*0010*/ 	.word	0x00000000
	.align		4
        /*0014*/ 	.word	0xfffffffd
	.align		4
        /*0018*/ 	.word	0x00000000
	.align		4
        /*001c*/ 	.word	0xfffffffc


//--------------------- .text._Z12block_reducePKfPfi --------------------------
	.section	.text._Z12block_reducePKfPfi,"ax",@progbits
	.align	128
        .global         _Z12block_reducePKfPfi
        .type           _Z12block_reducePKfPfi,@function
        .size           _Z12block_reducePKfPfi,(.L_x_4 - _Z12block_reducePKfPfi)
        .other          _Z12block_reducePKfPfi,@"STO_CUDA_ENTRY STV_DEFAULT"
_Z12block_reducePKfPfi:
.text._Z12block_reducePKfPfi:
[----:B------:R-:W-:Y:S01]  /*0000*/  LDC R1, c[0x0][0x37c] ;  /* 0x0000df00ff017b82 */ /* 0x000fe20000000800 */
[----:B------:R-:W0:Y:S01]  /*0010*/  S2R R0, SR_CTAID.X ;  /* 0x0000000000007919 */ /* 0x000e220000002500 */
[----:B------:R-:W0:Y:S01]  /*0020*/  LDCU UR5, c[0x0][0x360] ;  /* 0x00006c00ff0577ac */ /* 0x000e220008000800 */
[----:B------:R-:W-:Y:S01]  /*0030*/  BSSY.RECONVERGENT B0, `(.L_x_0) ;  /* 0x0000012000007945 */ /* 0x000fe20003800200 */
[----:B------:R-:W-:Y:S01]  /*0040*/  HFMA2 R8, -RZ, RZ, 0, 0 ;  /* 0x00000000ff087431 */ /* 0x000fe200000001ff */
[----:B------:R-:W0:Y:S01]  /*0050*/  S2R R3, SR_TID.X ;  /* 0x0000000000037919 */ /* 0x000e220000002100 */
[----:B------:R-:W1:Y:S01]  /*0060*/  LDCU UR8, c[0x0][0x390] ;  /* 0x00007200ff0877ac */ /* 0x000e620008000800 */
[----:B------:R-:W2:Y:S01]  /*0070*/  LDCU.64 UR6, c[0x0][0x358] ;  /* 0x00006b00ff0677ac */ /* 0x000ea20008000a00 */
[----:B0-----:R-:W-:-:S05]  /*0080*/  IMAD R2, R0, UR5, R3 ;  /* 0x0000000500027c24 */ /* 0x001fca000f8e0203 */
[----:B-1----:R-:W-:-:S13]  /*0090*/  ISETP.GE.AND P0, PT, R2, UR8, PT ;  /* 0x0000000802007c0c */ /* 0x002fda000bf06270 */
[----:B--2---:R-:W-:Y:S05]  /*00a0*/  @P0 BRA `(.L_x_1) ;  /* 0x0000000000280947 */ /* 0x004fea0003800000 */
[----:B------:R-:W0:Y:S01]  /*00b0*/  LDC R9, c[0x0][0x370] ;  /* 0x0000dc00ff097b82 */ /* 0x000e220000000800 */
[----:B------:R-:W-:-:S07]  /*00c0*/  MOV R8, RZ ;  /* 0x000000ff00087202 */ /* 0x000fce0000000f00 */
[----:B------:R-:W1:Y:S01]  /*00d0*/  LDC.64 R6, c[0x0][0x380] ;  /* 0x0000e000ff067b82 */ /* 0x000e620000000a00 */
[----:B0-----:R-:W-:-:S07]  /*00e0*/  IMAD R9, R9, UR5, RZ ;  /* 0x0000000509097c24 */ /* 0x001fce000f8e02ff */
.L_x_2:
[----:B-1----:R-:W-:-:S06]  /*00f0*/  IMAD.WIDE R4, R2, 0x4, R6 ;  /* 0x0000000402047825 */ /* 0x002fcc00078e0206 */
[----:B------:R-:W2:Y:S01]  /*0100*/  LDG.E.CONSTANT R5, desc[UR6][R4.64] ;  /* 0x0000000604057981 */ /* 0x000ea2000c1e9900 */
[----:B------:R-:W-:-:S04]  /*0110*/  IADD3 R2, PT, PT, R9, R2, RZ ;  /* 0x0000000209027210 */ /* 0x000fc80007ffe0ff */
[----:B------:R-:W-:Y:S01]  /*0120*/  ISETP.GE.AND P0, PT, R2, UR8, PT ;  /* 0x0000000802007c0c */ /* 0x000fe2000bf06270 */
[----:B--2---:R-:W-:-:S12]  /*0130*/  FADD R8, R5, R8 ;  /* 0x0000000805087221 */ /* 0x004fd80000000000 */
[----:B------:R-:W-:Y:S05]  /*0140*/  @!P0 BRA `(.L_x_2) ;  /* 0xfffffffc00e88947 */ /* 0x000fea000383ffff */
.L_x_1:
[----:B------:R-:W-:Y:S05]  /*0150*/  BSYNC.RECONVERGENT B0 ;  /* 0x0000000000007941 */ /* 0x000fea0003800200 */
.L_x_0:
[----:B------:R-:W0:Y:S01]  /*0160*/  SHFL.DOWN PT, R5, R8, 0x10, 0x1f ;  /* 0x0a001f0008057f89 */ /* 0x000e2200000e0000 */
[----:B------:R-:W-:Y:S01]  /*0170*/  LOP3.LUT P0, RZ, R3, 0x1f, RZ, 0xc0, !PT ;  /* 0x0000001f03ff7812 */ /* 0x000fe2000780c0ff */
[----:B------:R-:W-:-:S06]  /*0180*/  USHF.R.U32.HI UR4, URZ, 0x5, UR5 ;  /* 0x00000005ff047899 */ /* 0x000fcc0008011605 */
[----:B------:R-:W-:-:S06]  /*0190*/  ISETP.GE.U32.AND P1, PT, R3, UR4, PT ;  /* 0x0000000403007c0c */ /* 0x000fcc000bf26070 */
[----:B------:R-:W1:Y:S01]  /*01a0*/  @!P0 S2R R11, SR_CgaCtaId ;  /* 0x00000000000b8919 */ /* 0x000e620000008800 */
[----:B------:R-:W-:Y:S01]  /*01b0*/  @!P0 MOV R6, 0x400 ;  /* 0x0000040000068802 */ /* 0x000fe20000000f00 */
[----:B0-----:R-:W-:-:S05]  /*01c0*/  FADD R5, R5, R8 ;  /* 0x0000000805057221 */ /* 0x001fca0000000000 */
[----:B------:R-:W0:Y:S01]  /*01d0*/  SHFL.DOWN PT, R2, R5, 0x8, 0x1f ;  /* 0x09001f0005027f89 */ /* 0x000e2200000e0000 */
[----:B-1----:R-:W-:-:S04]  /*01e0*/  @!P0 LEA R6, R11, R6, 0x18 ;  /* 0x000000060b068211 */ /* 0x002fc800078ec0ff */
[----:B------:R-:W-:Y:S01]  /*01f0*/  @!P0 LEA.HI R6, R3, R6, RZ, 0x1d ;  /* 0x0000000603068211 */ /* 0x000fe200078fe8ff */
[----:B0-----:R-:W-:-:S05]  /*0200*/  FADD R2, R5, R2 ;  /* 0x0000000205027221 */ /* 0x001fca0000000000 */
[----:B------:R-:W0:Y:S02]  /*0210*/  SHFL.DOWN PT, R7, R2, 0x4, 0x1f ;  /* 0x08801f0002077f89 */ /* 0x000e2400000e0000 */
[----:B0-----:R-:W-:-:S05]  /*0220*/  FADD R7, R2, R7 ;  /* 0x0000000702077221 */ /* 0x001fca0000000000 */
[----:B------:R-:W0:Y:S02]  /*0230*/  SHFL.DOWN PT, R4, R7, 0x2, 0x1f ;  /* 0x08401f0007047f89 */ /* 0x000e2400000e0000 */
[----:B0-----:R-:W-:-:S05]  /*0240*/  FADD R4, R7, R4 ;  /* 0x0000000407047221 */ /* 0x001fca0000000000 */
[----:B------:R-:W0:Y:S02]  /*0250*/  SHFL.DOWN PT, R9, R4, 0x1, 0x1f ;  /* 0x08201f0004097f89 */ /* 0x000e2400000e0000 */
[----:B0-----:R-:W-:-:S05]  /*0260*/  FADD R9, R4, R9 ;  /* 0x0000000904097221 */ /* 0x001fca0000000000 */
[----:B------:R0:W-:Y:S01]  /*0270*/  @!P0 STS [R6], R9 ;  /* 0x0000000906008388 */ /* 0x0001e20000000800 */
[----:B------:R-:W-:Y:S06]  /*0280*/  BAR.SYNC.DEFER_BLOCKING 0x0 ;  /* 0x0000000000007b1d */ /* 0x000fec0000010000 */
[----:B------:R-:W-:Y:S05]  /*0290*/  @P1 EXIT ;  /* 0x000000000000194d */ /* 0x000fea0003800000 */
[----:B------:R-:W1:Y:S01]  /*02a0*/  S2UR UR5, SR_CgaCtaId ;  /* 0x00000000000579c3 */ /* 0x000e620000008800 */
[----:B------:R-:W-:Y:S01]  /*02b0*/  UMOV UR4, 0x400 ;  /* 0x0000040000047882 */ /* 0x000fe20000000000 */
[----:B------:R-:W-:Y:S01]  /*02c0*/  ISETP.NE.AND P0, PT, R3, RZ, PT ;  /* 0x000000ff0300720c */ /* 0x000fe20003f05270 */
[----:B-1----:R-:W-:-:S06]  /*02d0*/  ULEA UR4, UR5, UR4, 0x18 ;  /* 0x0000000405047291 */ /* 0x002fcc000f8ec0ff */
[----:B------:R-:W-:-:S06]  /*02e0*/  LEA R2, R3, UR4, 0x2 ;  /* 0x0000000403027c11 */ /* 0x000fcc000f8e10ff */
[----:B------:R-:W1:Y:S04]  /*02f0*/  LDS R2, [R2] ;  /* 0x0000000002027984 */ /* 0x000e680000000800 */
[----:B-1----:R-:W1:Y:S02]  /*0300*/  SHFL.DOWN PT, R5, R2, 0x10, 0x1f ;  /* 0x0a001f0002057f89 */ /* 0x002e6400000e0000 */
[----:B-1----:R-:W-:-:S05]  /*0310*/  FADD R5, R2, R5 ;  /* 0x0000000502057221 */ /* 0x002fca0000000000 */
[----:B------:R-:W1:Y:S02]  /*0320*/  SHFL.DOWN PT, R4, R5, 0x8, 0x1f ;  /* 0x09001f0005047f89 */ /* 0x000e6400000e0000 */
[----:B-1----:R-:W-:-:S05]  /*0330*/  FADD R4, R5, R4 ;  /* 0x0000000405047221 */ /* 0x002fca0000000000 */
[----:B------:R-:W1:Y:S02]  /*0340*/  SHFL.DOWN PT, R7, R4, 0x4, 0x1f ;  /* 0x08801f0004077f89 */ /* 0x000e6400000e0000 */
[----:B-1----:R-:W-:-:S05]  /*0350*/  FADD R7, R4, R7 ;  /* 0x0000000704077221 */ /* 0x002fca0000000000 */
[----:B0-----:R-:W0:Y:S02]  /*0360*/  SHFL.DOWN PT, R6, R7, 0x2, 0x1f ;  /* 0x08401f0007067f89 */ /* 0x001e2400000e0000 */
[----:B0-----:R-:W-:-:S05]  /*0370*/  FADD R6, R7, R6 ;  /* 0x0000000607067221 */ /* 0x001fca0000000000 */
[----:B------:R0:W1:Y:S01]  /*0380*/  SHFL.DOWN PT, R9, R6, 0x1, 0x1f ;  /* 0x08201f0006097f89 */ /* 0x00006200000e0000 */
[----:B------:R-:W-:Y:S05]  /*0390*/  @P0 EXIT ;  /* 0x000000000000094d */ /* 0x000fea0003800000 */
[----:B------:R-:W2:Y:S01]  /*03a0*/  LDC.64 R2, c[0x0][0x388] ;  /* 0x0000e200ff027b82 */ /* 0x000ea20000000a00 */
[----:B-1----:R-:W-:Y:S01]  /*03b0*/  FADD R9, R6, R9 ;  /* 0x0000000906097221 */ /* 0x002fe20000000000 */
[----:B--2---:R-:W-:-:S05]  /*03c0*/  IMAD.WIDE.U32 R2, R0, 0x4, R2 ;  /* 0x0000000400027825 */ /* 0x004fca00078e0002 */
[----:B------:R-:W-:Y:S01]  /*03d0*/  STG.E desc[UR6][R2.64], R9 ;  /* 0x0000000902007986 */ /* 0x000fe2000c101906 */
[----:B------:R-:W-:Y:S05]  /*03e0*/  EXIT ;  /* 0x000000000000794d */ /* 0x000fea0003800000 */
.L_x_3:
[----:B------:R-:W-:-:S00]  /*03f0*/  BRA `(.L_x_3) ;  /* 0xfffffffc00fc7947 */ /* 0x000fc0000383ffff */
[----:B------:R-:W-:-:S00]  /*0400*/  NOP ;  /* 0x0000000000007918 */ /* 0x000fc00000000000 */
[----:B------:R-:W-:-:S00]  /*0410*/  NOP ;  /* 0x0000000000007918 */ /* 0x000fc00000000000 */
[----:B------:R-:W-:-:S00]  /*0420*/  NOP ;  /* 0x0000000000007918 */ /* 0x000fc00000000000 */
[----:B------:R-:W-:-:S00]  /*0430*/  NOP ;  /* 0x0000000000007918 */ /* 0x000fc00000000000 */
[----:B------:R-:W-:-:S00]  /*0440*/  NOP ;  /* 0x0000000000007918 */ /* 0x000fc00000000000 */
[----:B------:R-:W-:-:S00]  /*0450*/  NOP ;  /* 0x0000000000007918 */ /* 0x000fc00000000000 */
[----:B------:R-:W-:-:S00]  /*0460*/  NOP ;  /* 0x0000000000007918 */ /* 0x000fc00000000000 */
[----:B------:R-:W-:-:S00]  /*0470*/  NOP ;  /* 0x0000000000007918 */ /* 0x000fc00000000000 */
.L_x_4:


//--------------------- .nv.shared._Z12block_reducePKfPfi --------------------------
	.section	.nv.shared._Z12block_reducePKfPfi,"aw",@nobits
	.sectionflags	@""
	.align	16
	.zero		1024


//--------------------- .nv.shared.reserved.0     --------------------------
	.section	.nv.shared.reserved.0,"aw",@nobits
	.weak		__nv_reservedSMEM_offset_0_alias
	.size		__nv_reservedSMEM_offset_0_alias, 0, 64
	.other		__nv_reservedSMEM_offset_0_alias,@"STO_CUDA_RESERVED_SHARED STV_DEFAULT"
__nv_reservedSMEM_offset_0_alias:
	.zero		0
	.zero		64


//--------------------- .nv.constant0._Z12block_reducePKfPfi --------------------------
	.section	.nv.constant0._Z12block_reducePKfPfi,"a",@progbits
	.sectionflags	@""
	.align	4
.nv.constant0._Z12block_reducePKfPfi:
	.zero		916


//--------------------- SYMBOLS --------------------------

	.type		.nv.reservedSmem.offset0,@object
	.size		.nv.reservedSmem.offset0,0x4
	.type		.nv.reservedSmem.cap,@object
	.size		.nv.reservedSmem.cap,0x4
